//
// Generated by NVIDIA NVVM Compiler
//
// Compiler Build ID: CL-36424714
// Cuda compilation tools, release 13.0, V13.0.88
// Based on NVVM 20.0.0
//

.version 9.0
.target sm_100
.address_size 64

	// .globl	_Z9initTablePyy

.visible .entry _Z9initTablePyy(
	.param .u64 .ptr .align 1 _Z9initTablePyy_param_0,
	.param .u64 _Z9initTablePyy_param_1
)
{
	.reg .pred 	%p<2>;
	.reg .b32 	%r<5>;
	.reg .b64 	%rd<7>;

	ld.param.u64 	%rd2, [_Z9initTablePyy_param_0];
	ld.param.u64 	%rd3, [_Z9initTablePyy_param_1];
	mov.u32 	%r1, %ctaid.x;
	mov.u32 	%r2, %ntid.x;
	mov.u32 	%r3, %tid.x;
	mad.lo.s32 	%r4, %r1, %r2, %r3;
	cvt.s64.s32 	%rd1, %r4;
	setp.le.u64 	%p1, %rd3, %rd1;
	@%p1 bra 	$L__BB0_2;
	cvta.to.global.u64 	%rd4, %rd2;
	shl.b64 	%rd5, %rd1, 3;
	add.s64 	%rd6, %rd4, %rd5;
	st.global.u64 	[%rd6], %rd1;
$L__BB0_2:
	ret;

}
	// .globl	_Z6updatePyy
.visible .entry _Z6updatePyy(
	.param .u64 .ptr .align 1 _Z6updatePyy_param_0,
	.param .u64 _Z6updatePyy_param_1
)
{
	.reg .pred 	%p<49>;
	.reg .b32 	%r<17>;
	.reg .b64 	%rd<298>;

	ld.param.u64 	%rd27, [_Z6updatePyy_param_0];
	ld.param.u64 	%rd25, [_Z6updatePyy_param_1];
	cvta.to.global.u64 	%rd1, %rd27;
	mov.u32 	%r9, %tid.x;
	shr.u64 	%rd2, %rd25, 5;
	and.b64  	%rd3, %rd2, 144115188075855871;
	cvt.u64.u32 	%rd28, %r9;
	mul.lo.s64 	%rd29, %rd3, %rd28;
	max.s64 	%rd30, %rd29, 0;
	sub.s64 	%rd31, %rd30, %rd29;
	setp.ne.s64 	%p1, %rd31, 0;
	selp.u64 	%rd32, 1, 0, %p1;
	selp.s64 	%rd33, -1, 0, %p1;
	add.s64 	%rd34, %rd31, %rd33;
	mul.hi.u64 	%rd35, %rd34, 8070450532247928833;
	shr.u64 	%rd36, %rd35, 59;
	add.s64 	%rd37, %rd36, %rd32;
	mad.lo.s64 	%rd38, %rd37, 1317624576693539401, %rd29;
	min.s64 	%rd39, %rd38, 1317624576693539401;
	sub.s64 	%rd40, %rd38, %rd39;
	add.s64 	%rd42, %rd40, 1317624576693539400;
	mul.hi.u64 	%rd43, %rd42, 8070450532247928833;
	shr.u64 	%rd44, %rd43, 59;
	mul.lo.s64 	%rd45, %rd44, 1317624576693539401;
	sub.s64 	%rd46, %rd42, %rd45;
	sub.s64 	%rd47, %rd46, %rd42;
	add.s64 	%rd4, %rd47, %rd38;
	setp.eq.s64 	%p2, %rd4, 0;
	mov.b64 	%rd290, 1;
	@%p2 bra 	$L__BB1_13;
	mov.b32 	%r14, 62;
$L__BB1_2:
	shr.u64 	%rd48, %rd4, %r14;
	and.b64  	%rd49, %rd48, 1;
	setp.eq.b64 	%p3, %rd49, 1;
	mov.u32 	%r15, %r14;
	@%p3 bra 	$L__BB1_8;
	add.s32 	%r15, %r14, -1;
	shr.u64 	%rd50, %rd4, %r15;
	and.b64  	%rd51, %rd50, 1;
	setp.eq.b64 	%p4, %rd51, 1;
	@%p4 bra 	$L__BB1_8;
	add.s32 	%r15, %r14, -2;
	shr.u64 	%rd52, %rd4, %r15;
	and.b64  	%rd53, %rd52, 1;
	setp.eq.b64 	%p5, %rd53, 1;
	@%p5 bra 	$L__BB1_8;
	setp.eq.s32 	%p6, %r15, 0;
	mov.b32 	%r15, -1;
	@%p6 bra 	$L__BB1_8;
	add.s32 	%r15, %r14, -3;
	shr.u64 	%rd54, %rd4, %r15;
	and.b64  	%rd55, %rd54, 1;
	setp.eq.b64 	%p7, %rd55, 1;
	@%p7 bra 	$L__BB1_8;
	add.s32 	%r14, %r14, -4;
	bra.uni 	$L__BB1_2;
$L__BB1_8:
	setp.lt.s32 	%p8, %r15, 1;
	mov.b64 	%rd290, 2;
	@%p8 bra 	$L__BB1_13;
	add.s32 	%r12, %r15, -1;
	cvt.u64.u32 	%rd289, %r12;
	mov.b64 	%rd290, 2;
$L__BB1_10:
	and.b64  	%rd58, %rd290, 1;
	shl.b64 	%rd59, %rd290, 1;
	and.b64  	%rd60, %rd59, 4;
	or.b64  	%rd61, %rd58, %rd60;
	shl.b64 	%rd62, %rd290, 2;
	and.b64  	%rd63, %rd62, 16;
	or.b64  	%rd64, %rd61, %rd63;
	shl.b64 	%rd65, %rd290, 3;
	and.b64  	%rd66, %rd65, 64;
	or.b64  	%rd67, %rd64, %rd66;
	shl.b64 	%rd68, %rd290, 4;
	and.b64  	%rd69, %rd68, 256;
	or.b64  	%rd70, %rd67, %rd69;
	shl.b64 	%rd71, %rd290, 5;
	and.b64  	%rd72, %rd71, 1024;
	or.b64  	%rd73, %rd70, %rd72;
	shl.b64 	%rd74, %rd290, 6;
	and.b64  	%rd75, %rd74, 4096;
	or.b64  	%rd76, %rd73, %rd75;
	shl.b64 	%rd77, %rd290, 7;
	and.b64  	%rd78, %rd77, 16384;
	xor.b64  	%rd79, %rd76, %rd78;
	shl.b64 	%rd80, %rd290, 8;
	and.b64  	%rd81, %rd80, 65536;
	xor.b64  	%rd82, %rd79, %rd81;
	shl.b64 	%rd83, %rd290, 9;
	and.b64  	%rd84, %rd83, 262144;
	xor.b64  	%rd85, %rd82, %rd84;
	shl.b64 	%rd86, %rd290, 10;
	and.b64  	%rd87, %rd86, 1048576;
	xor.b64  	%rd88, %rd85, %rd87;
	shl.b64 	%rd89, %rd290, 11;
	and.b64  	%rd90, %rd89, 4194304;
	xor.b64  	%rd91, %rd88, %rd90;
	shl.b64 	%rd92, %rd290, 12;
	and.b64  	%rd93, %rd92, 16777216;
	xor.b64  	%rd94, %rd91, %rd93;
	shl.b64 	%rd95, %rd290, 13;
	and.b64  	%rd96, %rd95, 67108864;
	xor.b64  	%rd97, %rd94, %rd96;
	shl.b64 	%rd98, %rd290, 14;
	and.b64  	%rd99, %rd98, 268435456;
	xor.b64  	%rd100, %rd97, %rd99;
	shl.b64 	%rd101, %rd290, 15;
	and.b64  	%rd102, %rd101, 1073741824;
	xor.b64  	%rd103, %rd100, %rd102;
	shl.b64 	%rd104, %rd290, 16;
	and.b64  	%rd105, %rd104, 4294967296;
	xor.b64  	%rd106, %rd103, %rd105;
	shl.b64 	%rd107, %rd290, 17;
	and.b64  	%rd108, %rd107, 17179869184;
	xor.b64  	%rd109, %rd106, %rd108;
	shl.b64 	%rd110, %rd290, 18;
	and.b64  	%rd111, %rd110, 68719476736;
	xor.b64  	%rd112, %rd109, %rd111;
	shl.b64 	%rd113, %rd290, 19;
	and.b64  	%rd114, %rd113, 274877906944;
	xor.b64  	%rd115, %rd112, %rd114;
	shl.b64 	%rd116, %rd290, 20;
	and.b64  	%rd117, %rd116, 1099511627776;
	xor.b64  	%rd118, %rd115, %rd117;
	shl.b64 	%rd119, %rd290, 21;
	and.b64  	%rd120, %rd119, 4398046511104;
	xor.b64  	%rd121, %rd118, %rd120;
	shl.b64 	%rd122, %rd290, 22;
	and.b64  	%rd123, %rd122, 17592186044416;
	xor.b64  	%rd124, %rd121, %rd123;
	shl.b64 	%rd125, %rd290, 23;
	and.b64  	%rd126, %rd125, 70368744177664;
	xor.b64  	%rd127, %rd124, %rd126;
	shl.b64 	%rd128, %rd290, 24;
	and.b64  	%rd129, %rd128, 281474976710656;
	xor.b64  	%rd130, %rd127, %rd129;
	shl.b64 	%rd131, %rd290, 25;
	and.b64  	%rd132, %rd131, 1125899906842624;
	xor.b64  	%rd133, %rd130, %rd132;
	shl.b64 	%rd134, %rd290, 26;
	and.b64  	%rd135, %rd134, 4503599627370496;
	xor.b64  	%rd136, %rd133, %rd135;
	shl.b64 	%rd137, %rd290, 27;
	and.b64  	%rd138, %rd137, 18014398509481984;
	xor.b64  	%rd139, %rd136, %rd138;
	shl.b64 	%rd140, %rd290, 28;
	and.b64  	%rd141, %rd140, 72057594037927936;
	xor.b64  	%rd142, %rd139, %rd141;
	shl.b64 	%rd143, %rd290, 29;
	and.b64  	%rd144, %rd143, 288230376151711744;
	xor.b64  	%rd145, %rd142, %rd144;
	shl.b64 	%rd146, %rd290, 30;
	and.b64  	%rd147, %rd146, 1152921504606846976;
	xor.b64  	%rd148, %rd145, %rd147;
	shl.b64 	%rd149, %rd290, 31;
	and.b64  	%rd150, %rd149, 4611686018427387904;
	xor.b64  	%rd151, %rd148, %rd150;
	and.b64  	%rd152, %rd290, 4294967296;
	setp.eq.s64 	%p9, %rd152, 0;
	xor.b64  	%rd153, %rd151, 7;
	selp.b64 	%rd154, %rd151, %rd153, %p9;
	and.b64  	%rd155, %rd290, 8589934592;
	setp.eq.s64 	%p10, %rd155, 0;
	xor.b64  	%rd156, %rd154, 28;
	selp.b64 	%rd157, %rd154, %rd156, %p10;
	and.b64  	%rd158, %rd290, 17179869184;
	setp.eq.s64 	%p11, %rd158, 0;
	xor.b64  	%rd159, %rd157, 112;
	selp.b64 	%rd160, %rd157, %rd159, %p11;
	and.b64  	%rd161, %rd290, 34359738368;
	setp.eq.s64 	%p12, %rd161, 0;
	xor.b64  	%rd162, %rd160, 448;
	selp.b64 	%rd163, %rd160, %rd162, %p12;
	and.b64  	%rd164, %rd290, 68719476736;
	setp.eq.s64 	%p13, %rd164, 0;
	xor.b64  	%rd165, %rd163, 1792;
	selp.b64 	%rd166, %rd163, %rd165, %p13;
	and.b64  	%rd167, %rd290, 137438953472;
	setp.eq.s64 	%p14, %rd167, 0;
	xor.b64  	%rd168, %rd166, 7168;
	selp.b64 	%rd169, %rd166, %rd168, %p14;
	and.b64  	%rd170, %rd290, 274877906944;
	setp.eq.s64 	%p15, %rd170, 0;
	xor.b64  	%rd171, %rd169, 28672;
	selp.b64 	%rd172, %rd169, %rd171, %p15;
	and.b64  	%rd173, %rd290, 549755813888;
	setp.eq.s64 	%p16, %rd173, 0;
	xor.b64  	%rd174, %rd172, 114688;
	selp.b64 	%rd175, %rd172, %rd174, %p16;
	and.b64  	%rd176, %rd290, 1099511627776;
	setp.eq.s64 	%p17, %rd176, 0;
	xor.b64  	%rd177, %rd175, 458752;
	selp.b64 	%rd178, %rd175, %rd177, %p17;
	and.b64  	%rd179, %rd290, 2199023255552;
	setp.eq.s64 	%p18, %rd179, 0;
	xor.b64  	%rd180, %rd178, 1835008;
	selp.b64 	%rd181, %rd178, %rd180, %p18;
	and.b64  	%rd182, %rd290, 4398046511104;
	setp.eq.s64 	%p19, %rd182, 0;
	xor.b64  	%rd183, %rd181, 7340032;
	selp.b64 	%rd184, %rd181, %rd183, %p19;
	and.b64  	%rd185, %rd290, 8796093022208;
	setp.eq.s64 	%p20, %rd185, 0;
	xor.b64  	%rd186, %rd184, 29360128;
	selp.b64 	%rd187, %rd184, %rd186, %p20;
	and.b64  	%rd188, %rd290, 17592186044416;
	setp.eq.s64 	%p21, %rd188, 0;
	xor.b64  	%rd189, %rd187, 117440512;
	selp.b64 	%rd190, %rd187, %rd189, %p21;
	and.b64  	%rd191, %rd290, 35184372088832;
	setp.eq.s64 	%p22, %rd191, 0;
	xor.b64  	%rd192, %rd190, 469762048;
	selp.b64 	%rd193, %rd190, %rd192, %p22;
	and.b64  	%rd194, %rd290, 70368744177664;
	setp.eq.s64 	%p23, %rd194, 0;
	xor.b64  	%rd195, %rd193, 1879048192;
	selp.b64 	%rd196, %rd193, %rd195, %p23;
	and.b64  	%rd197, %rd290, 140737488355328;
	setp.eq.s64 	%p24, %rd197, 0;
	xor.b64  	%rd198, %rd196, 7516192768;
	selp.b64 	%rd199, %rd196, %rd198, %p24;
	and.b64  	%rd200, %rd290, 281474976710656;
	setp.eq.s64 	%p25, %rd200, 0;
	xor.b64  	%rd201, %rd199, 30064771072;
	selp.b64 	%rd202, %rd199, %rd201, %p25;
	and.b64  	%rd203, %rd290, 562949953421312;
	setp.eq.s64 	%p26, %rd203, 0;
	xor.b64  	%rd204, %rd202, 120259084288;
	selp.b64 	%rd205, %rd202, %rd204, %p26;
	and.b64  	%rd206, %rd290, 1125899906842624;
	setp.eq.s64 	%p27, %rd206, 0;
	xor.b64  	%rd207, %rd205, 481036337152;
	selp.b64 	%rd208, %rd205, %rd207, %p27;
	and.b64  	%rd209, %rd290, 2251799813685248;
	setp.eq.s64 	%p28, %rd209, 0;
	xor.b64  	%rd210, %rd208, 1924145348608;
	selp.b64 	%rd211, %rd208, %rd210, %p28;
	and.b64  	%rd212, %rd290, 4503599627370496;
	setp.eq.s64 	%p29, %rd212, 0;
	xor.b64  	%rd213, %rd211, 7696581394432;
	selp.b64 	%rd214, %rd211, %rd213, %p29;
	and.b64  	%rd215, %rd290, 9007199254740992;
	setp.eq.s64 	%p30, %rd215, 0;
	xor.b64  	%rd216, %rd214, 30786325577728;
	selp.b64 	%rd217, %rd214, %rd216, %p30;
	and.b64  	%rd218, %rd290, 18014398509481984;
	setp.eq.s64 	%p31, %rd218, 0;
	xor.b64  	%rd219, %rd217, 123145302310912;
	selp.b64 	%rd220, %rd217, %rd219, %p31;
	and.b64  	%rd221, %rd290, 36028797018963968;
	setp.eq.s64 	%p32, %rd221, 0;
	xor.b64  	%rd222, %rd220, 492581209243648;
	selp.b64 	%rd223, %rd220, %rd222, %p32;
	and.b64  	%rd224, %rd290, 72057594037927936;
	setp.eq.s64 	%p33, %rd224, 0;
	xor.b64  	%rd225, %rd223, 1970324836974592;
	selp.b64 	%rd226, %rd223, %rd225, %p33;
	and.b64  	%rd227, %rd290, 144115188075855872;
	setp.eq.s64 	%p34, %rd227, 0;
	xor.b64  	%rd228, %rd226, 7881299347898368;
	selp.b64 	%rd229, %rd226, %rd228, %p34;
	and.b64  	%rd230, %rd290, 288230376151711744;
	setp.eq.s64 	%p35, %rd230, 0;
	xor.b64  	%rd231, %rd229, 31525197391593472;
	selp.b64 	%rd232, %rd229, %rd231, %p35;
	and.b64  	%rd233, %rd290, 576460752303423488;
	setp.eq.s64 	%p36, %rd233, 0;
	xor.b64  	%rd234, %rd232, 126100789566373888;
	selp.b64 	%rd235, %rd232, %rd234, %p36;
	and.b64  	%rd236, %rd290, 1152921504606846976;
	setp.eq.s64 	%p37, %rd236, 0;
	xor.b64  	%rd237, %rd235, 504403158265495552;
	selp.b64 	%rd238, %rd235, %rd237, %p37;
	and.b64  	%rd239, %rd290, 2305843009213693952;
	setp.eq.s64 	%p38, %rd239, 0;
	xor.b64  	%rd240, %rd238, 2017612633061982208;
	selp.b64 	%rd241, %rd238, %rd240, %p38;
	and.b64  	%rd242, %rd290, 4611686018427387904;
	setp.eq.s64 	%p39, %rd242, 0;
	xor.b64  	%rd243, %rd241, 8070450532247928832;
	selp.b64 	%rd244, %rd241, %rd243, %p39;
	xor.b64  	%rd245, %rd244, -4611686018427387897;
	setp.lt.s64 	%p40, %rd290, 0;
	selp.b64 	%rd290, %rd245, %rd244, %p40;
	cvt.u32.u64 	%r13, %rd289;
	shr.u64 	%rd246, %rd4, %r13;
	and.b64  	%rd247, %rd246, 1;
	setp.eq.b64 	%p41, %rd247, 1;
	not.pred 	%p42, %p41;
	@%p42 bra 	$L__BB1_12;
	shl.b64 	%rd248, %rd290, 1;
	shr.s64 	%rd249, %rd290, 63;
	and.b64  	%rd250, %rd249, 7;
	xor.b64  	%rd290, %rd250, %rd248;
$L__BB1_12:
	add.s64 	%rd289, %rd289, -1;
	setp.gt.u32 	%p43, %r15, 1;
	add.s32 	%r15, %r15, -1;
	@%p43 bra 	$L__BB1_10;
$L__BB1_13:
	setp.eq.s64 	%p44, %rd3, 0;
	@%p44 bra 	$L__BB1_19;
	add.s64 	%rd13, %rd25, -1;
	and.b64  	%rd296, %rd2, 3;
	setp.lt.u64 	%p45, %rd3, 4;
	@%p45 bra 	$L__BB1_17;
	and.b64  	%rd293, %rd2, 144115188075855868;
$L__BB1_16:
	shl.b64 	%rd251, %rd290, 1;
	shr.s64 	%rd252, %rd290, 63;
	and.b64  	%rd253, %rd252, 7;
	xor.b64  	%rd254, %rd253, %rd251;
	and.b64  	%rd255, %rd254, %rd13;
	shl.b64 	%rd256, %rd255, 3;
	add.s64 	%rd257, %rd1, %rd256;
	atom.global.xor.b64 	%rd258, [%rd257], %rd254;
	shl.b64 	%rd259, %rd254, 1;
	shr.s64 	%rd260, %rd251, 63;
	and.b64  	%rd261, %rd260, 7;
	xor.b64  	%rd262, %rd261, %rd259;
	and.b64  	%rd263, %rd262, %rd13;
	shl.b64 	%rd264, %rd263, 3;
	add.s64 	%rd265, %rd1, %rd264;
	atom.global.xor.b64 	%rd266, [%rd265], %rd262;
	shl.b64 	%rd267, %rd262, 1;
	shr.s64 	%rd268, %rd259, 63;
	and.b64  	%rd269, %rd268, 7;
	xor.b64  	%rd270, %rd269, %rd267;
	and.b64  	%rd271, %rd270, %rd13;
	shl.b64 	%rd272, %rd271, 3;
	add.s64 	%rd273, %rd1, %rd272;
	atom.global.xor.b64 	%rd274, [%rd273], %rd270;
	shl.b64 	%rd275, %rd270, 1;
	shr.s64 	%rd276, %rd267, 63;
	and.b64  	%rd277, %rd276, 7;
	xor.b64  	%rd290, %rd277, %rd275;
	and.b64  	%rd278, %rd290, %rd13;
	shl.b64 	%rd279, %rd278, 3;
	add.s64 	%rd280, %rd1, %rd279;
	atom.global.xor.b64 	%rd281, [%rd280], %rd290;
	add.s64 	%rd293, %rd293, -4;
	setp.ne.s64 	%p46, %rd293, 0;
	@%p46 bra 	$L__BB1_16;
$L__BB1_17:
	setp.eq.s64 	%p47, %rd296, 0;
	@%p47 bra 	$L__BB1_19;
$L__BB1_18:
	.pragma "nounroll";
	shl.b64 	%rd282, %rd290, 1;
	shr.s64 	%rd283, %rd290, 63;
	and.b64  	%rd284, %rd283, 7;
	xor.b64  	%rd290, %rd284, %rd282;
	and.b64  	%rd285, %rd290, %rd13;
	shl.b64 	%rd286, %rd285, 3;
	add.s64 	%rd287, %rd1, %rd286;
	atom.global.xor.b64 	%rd288, [%rd287], %rd290;
	add.s64 	%rd296, %rd296, -1;
	setp.ne.s64 	%p48, %rd296, 0;
	@%p48 bra 	$L__BB1_18;
$L__BB1_19:
	ret;

}


// ===== COMPILED SASS (sm_100) =====

	.target	sm_100

	.elftype	@"ET_EXEC"


//--------------------- .note.nv.tkinfo           --------------------------
	.section	.note.nv.tkinfo,"",@"SHT_NOTE"
	.sectionflags	@"SHF_NOTE_NV_TKINFO"
	.tkinfo
        /*0018*/ 	.word	0x00000002
        /*0030*/ 	.string	""
        /*0030*/ 	.string	"ptxas"
        /*0030*/ 	.string	"Cuda compilation tools, release 13.0, V13.0.88"
        /*0030*/ 	.string	"Build cuda_13.0.r13.0/compiler.36424714_0"
        /*0030*/ 	.string	"-arch sm_100 -m 64 "



//--------------------- .note.nv.cuinfo           --------------------------
	.section	.note.nv.cuinfo,"",@"SHT_NOTE"
	.sectionflags	@"SHF_NOTE_NV_CUINFO"
        /*0018*/ 	.short	0x0002
        /*001a*/ 	.short	0x0064
        /*001c*/ 	.short	0x0082
	.zero		2


//--------------------- .nv.info                  --------------------------
	.section	.nv.info,"",@"SHT_CUDA_INFO"
	.align	4


	//----- nvinfo : EIATTR_REGCOUNT
	.align		4
        /*0000*/ 	.byte	0x04, 0x2f
        /*0002*/ 	.short	(.L_1 - .L_0)
	.align		4
.L_0:
        /*0004*/ 	.word	index@(_Z9initTablePyy)
        /*0008*/ 	.word	0x00000008


	//----- nvinfo : EIATTR_FRAME_SIZE
	.align		4
.L_1:
        /*000c*/ 	.byte	0x04, 0x11
        /*000e*/ 	.short	(.L_3 - .L_2)
	.align		4
.L_2:
        /*0010*/ 	.word	index@(_Z9initTablePyy)
        /*0014*/ 	.word	0x00000000


	//----- nvinfo : EIATTR_REGCOUNT
	.align		4
.L_3:
        /*0018*/ 	.byte	0x04, 0x2f
        /*001a*/ 	.short	(.L_5 - .L_4)
	.align		4
.L_4:
        /*001c*/ 	.word	index@(_Z6updatePyy)
        /*0020*/ 	.word	0x00000015


	//----- nvinfo : EIATTR_FRAME_SIZE
	.align		4
.L_5:
        /*0024*/ 	.byte	0x04, 0x11
        /*0026*/ 	.short	(.L_7 - .L_6)
	.align		4
.L_6:
        /*0028*/ 	.word	index@(_Z6updatePyy)
        /*002c*/ 	.word	0x00000000


	//----- nvinfo : EIATTR_MIN_STACK_SIZE
	.align		4
.L_7:
        /*0030*/ 	.byte	0x04, 0x12
        /*0032*/ 	.short	(.L_9 - .L_8)
	.align		4
.L_8:
        /*0034*/ 	.word	index@(_Z6updatePyy)
        /*0038*/ 	.word	0x00000000


	//----- nvinfo : EIATTR_MIN_STACK_SIZE
	.align		4
.L_9:
        /*003c*/ 	.byte	0x04, 0x12
        /*003e*/ 	.short	(.L_11 - .L_10)
	.align		4
.L_10:
        /*0040*/ 	.word	index@(_Z9initTablePyy)
        /*0044*/ 	.word	0x00000000
.L_11:


//--------------------- .nv.compat                --------------------------
	.section	.nv.compat,"",@"SHT_CUDA_COMPAT_INFO"
	.align	4
        /*0000*/ 	.byte	0x02, 0x09, 0x00, 0x00, 0x02, 0x02, 0x01, 0x00, 0x02, 0x05, 0x05, 0x00, 0x03, 0x07, 0x01, 0x01
        /*0010*/ 	.byte	0x02, 0x03, 0x00, 0x00, 0x02, 0x06, 0x01, 0x00, 0x04, 0x0b, 0x08, 0x00, 0x09, 0x00, 0x00, 0x00
        /*0020*/ 	.byte	0x00, 0x00, 0x00, 0x00


//--------------------- .nv.info._Z6updatePyy     --------------------------
	.section	.nv.info._Z6updatePyy,"",@"SHT_CUDA_INFO"
	.sectionflags	@""
	.align	4


	//----- nvinfo : EIATTR_CUDA_API_VERSION
	.align		4
        /*0000*/ 	.byte	0x04, 0x37
        /*0002*/ 	.short	(.L_13 - .L_12)
.L_12:
        /*0004*/ 	.word	0x00000082


	//----- nvinfo : EIATTR_KPARAM_INFO
	.align		4
.L_13:
        /*0008*/ 	.byte	0x04, 0x17
        /*000a*/ 	.short	(.L_15 - .L_14)
.L_14:
        /*000c*/ 	.word	0x00000000
        /*0010*/ 	.short	0x0001
        /*0012*/ 	.short	0x0008
        /*0014*/ 	.byte	0x00, 0xf0, 0x21, 0x00


	//----- nvinfo : EIATTR_KPARAM_INFO
	.align		4
.L_15:
        /*0018*/ 	.byte	0x04, 0x17
        /*001a*/ 	.short	(.L_17 - .L_16)
.L_16:
        /*001c*/ 	.word	0x00000000
        /*0020*/ 	.short	0x0000
        /*0022*/ 	.short	0x0000
        /*0024*/ 	.byte	0x00, 0xf5, 0x21, 0x00


	//----- nvinfo : EIATTR_SPARSE_MMA_MASK
	.align		4
.L_17:
        /*0028*/ 	.byte	0x03, 0x50
        /*002a*/ 	.short	0x0000


	//----- nvinfo : EIATTR_MAXREG_COUNT
	.align		4
        /*002c*/ 	.byte	0x03, 0x1b
        /*002e*/ 	.short	0x00ff


	//----- nvinfo : EIATTR_MERCURY_ISA_VERSION
	.align		4
        /*0030*/ 	.byte	0x03, 0x5f
        /*0032*/ 	.short	0x0101


	//----- nvinfo : EIATTR_VRC_CTA_INIT_COUNT
	.align		4
        /*0034*/ 	.byte	0x02, 0x4a
	.zero		1
	.zero		1


	//----- nvinfo : EIATTR_EXIT_INSTR_OFFSETS
	.align		4
        /*0038*/ 	.byte	0x04, 0x1c
        /*003a*/ 	.short	(.L_19 - .L_18)


	//   ....[0]....
.L_18:
        /*003c*/ 	.word	0x00000e20


	//   ....[1]....
        /*0040*/ 	.word	0x000011b0


	//   ....[2]....
        /*0044*/ 	.word	0x000012c0


	//----- nvinfo : EIATTR_CRS_STACK_SIZE
	.align		4
.L_19:
        /*0048*/ 	.byte	0x04, 0x1e
        /*004a*/ 	.short	(.L_21 - .L_20)
.L_20:
        /*004c*/ 	.word	0x00000000


	//----- nvinfo : EIATTR_CBANK_PARAM_SIZE
	.align		4
.L_21:
        /*0050*/ 	.byte	0x03, 0x19
        /*0052*/ 	.short	0x0010


	//----- nvinfo : EIATTR_PARAM_CBANK
	.align		4
        /*0054*/ 	.byte	0x04, 0x0a
        /*0056*/ 	.short	(.L_23 - .L_22)
	.align		4
.L_22:
        /*0058*/ 	.word	index@(.nv.constant0._Z6updatePyy)
        /*005c*/ 	.short	0x0380
        /*005e*/ 	.short	0x0010


	//----- nvinfo : EIATTR_SW_WAR
	.align		4
.L_23:
        /*0060*/ 	.byte	0x04, 0x36
        /*0062*/ 	.short	(.L_25 - .L_24)
.L_24:
        /*0064*/ 	.word	0x00000008
.L_25:


//--------------------- .nv.info._Z9initTablePyy  --------------------------
	.section	.nv.info._Z9initTablePyy,"",@"SHT_CUDA_INFO"
	.sectionflags	@""
	.align	4


	//----- nvinfo : EIATTR_CUDA_API_VERSION
	.align		4
        /*0000*/ 	.byte	0x04, 0x37
        /*0002*/ 	.short	(.L_27 - .L_26)
.L_26:
        /*0004*/ 	.word	0x00000082


	//----- nvinfo : EIATTR_KPARAM_INFO
	.align		4
.L_27:
        /*0008*/ 	.byte	0x04, 0x17
        /*000a*/ 	.short	(.L_29 - .L_28)
.L_28:
        /*000c*/ 	.word	0x00000000
        /*0010*/ 	.short	0x0001
        /*0012*/ 	.short	0x0008
        /*0014*/ 	.byte	0x00, 0xf0, 0x21, 0x00


	//----- nvinfo : EIATTR_KPARAM_INFO
	.align		4
.L_29:
        /*0018*/ 	.byte	0x04, 0x17
        /*001a*/ 	.short	(.L_31 - .L_30)
.L_30:
        /*001c*/ 	.word	0x00000000
        /*0020*/ 	.short	0x0000
        /*0022*/ 	.short	0x0000
        /*0024*/ 	.byte	0x00, 0xf5, 0x21, 0x00


	//----- nvinfo : EIATTR_SPARSE_MMA_MASK
	.align		4
.L_31:
        /*0028*/ 	.byte	0x03, 0x50
        /*002a*/ 	.short	0x0000


	//----- nvinfo : EIATTR_MAXREG_COUNT
	.align		4
        /*002c*/ 	.byte	0x03, 0x1b
        /*002e*/ 	.short	0x00ff


	//----- nvinfo : EIATTR_MERCURY_ISA_VERSION
	.align		4
        /*0030*/ 	.byte	0x03, 0x5f
        /*0032*/ 	.short	0x0101


	//----- nvinfo : EIATTR_VRC_CTA_INIT_COUNT
	.align		4
        /*0034*/ 	.byte	0x02, 0x4a
	.zero		1
	.zero		1


	//----- nvinfo : EIATTR_EXIT_INSTR_OFFSETS
	.align		4
        /*0038*/ 	.byte	0x04, 0x1c
        /*003a*/ 	.short	(.L_33 - .L_32)


	//   ....[0]....
.L_32:
        /*003c*/ 	.word	0x00000090


	//   ....[1]....
        /*0040*/ 	.word	0x000000f0


	//----- nvinfo : EIATTR_CBANK_PARAM_SIZE
	.align		4
.L_33:
        /*0044*/ 	.byte	0x03, 0x19
        /*0046*/ 	.short	0x0010


	//----- nvinfo : EIATTR_PARAM_CBANK
	.align		4
        /*0048*/ 	.byte	0x04, 0x0a
        /*004a*/ 	.short	(.L_35 - .L_34)
	.align		4
.L_34:
        /*004c*/ 	.word	index@(.nv.constant0._Z9initTablePyy)
        /*0050*/ 	.short	0x0380
        /*0052*/ 	.short	0x0010


	//----- nvinfo : EIATTR_SW_WAR
	.align		4
.L_35:
        /*0054*/ 	.byte	0x04, 0x36
        /*0056*/ 	.short	(.L_37 - .L_36)
.L_36:
        /*0058*/ 	.word	0x00000008
.L_37:


//--------------------- .nv.callgraph             --------------------------
	.section	.nv.callgraph,"",@"SHT_CUDA_CALLGRAPH"
	.align	4
	.sectionentsize	8
	.align		4
        /*0000*/ 	.word	0x00000000
	.align		4
        /*0004*/ 	.word	0xffffffff
	.align		4
        /*0008*/ 	.word	0x00000000
	.align		4
        /*000c*/ 	.word	0xfffffffe
	.align		4
        /*0010*/ 	.word	0x00000000
	.align		4
        /*0014*/ 	.word	0xfffffffd
	.align		4
        /*0018*/ 	.word	0x00000000
	.align		4
        /*001c*/ 	.word	0xfffffffc


//--------------------- .text._Z6updatePyy        --------------------------
	.section	.text._Z6updatePyy,"ax",@progbits
	.align	128
        .global         _Z6updatePyy
        .type           _Z6updatePyy,@function
        .size           _Z6updatePyy,(.L_x_11 - _Z6updatePyy)
        .other          _Z6updatePyy,@"STO_CUDA_ENTRY STV_DEFAULT"
_Z6updatePyy:
.text._Z6updatePyy:
[----:B------:R-:W-:Y:S01]  /*0000*/  LDC R1, c[0x0][0x37c] ;  /* 0x0000df00ff017b82 */ /* 0x000fe20000000800 */
[----:B------:R-:W0:Y:S01]  /*0010*/  S2R R0, SR_TID.X ;  /* 0x0000000000007919 */ /* 0x000e220000002100 */
[----:B------:R-:W1:Y:S01]  /*0020*/  LDCU.64 UR6, c[0x0][0x388] ;  /* 0x00007100ff0677ac */ /* 0x000e620008000a00 */
[----:B------:R-:W-:Y:S01]  /*0030*/  BSSY.RECONVERGENT B0, `(.L_x_0) ;  /* 0x00000dc000007945 */ /* 0x000fe20003800200 */
[----:B------:R-:W-:Y:S01]  /*0040*/  UMOV UR4, URZ ;  /* 0x000000ff00047c82 */ /* 0x000fe20008000000 */
[----:B------:R-:W2:Y:S01]  /*0050*/  LDCU.64 UR10, c[0x0][0x358] ;  /* 0x00006b00ff0a77ac */ /* 0x000ea20008000a00 */
[----:B-1----:R-:W-:Y:S02]  /*0060*/  USHF.R.U32.HI UR14, URZ, 0x5, UR7 ;  /* 0x00000005ff0e7899 */ /* 0x002fe40008011607 */
[----:B------:R-:W-:Y:S02]  /*0070*/  USHF.R.U64 UR7, UR6, 0x5, UR7 ;  /* 0x0000000506077899 */ /* 0x000fe40008001207 */
[----:B------:R-:W-:-:S04]  /*0080*/  ULOP3.LUT UR13, UR14, 0x1ffffff, URZ, 0xc0, !UPT ;  /* 0x01ffffff0e0d7892 */ /* 0x000fc8000f8ec0ff */
[----:B0-----:R-:W-:-:S04]  /*0090*/  IMAD.WIDE.U32 R2, R0, UR7, RZ ;  /* 0x0000000700027c25 */ /* 0x001fc8000f8e00ff */
[----:B------:R-:W-:Y:S01]  /*00a0*/  IMAD R5, R0, UR13, RZ ;  /* 0x0000000d00057c24 */ /* 0x000fe2000f8e02ff */
[----:B------:R-:W-:-:S03]  /*00b0*/  ISETP.GT.U32.AND P0, PT, R2, RZ, PT ;  /* 0x000000ff0200720c */ /* 0x000fc60003f04070 */
[----:B------:R-:W-:-:S05]  /*00c0*/  IMAD.IADD R3, R3, 0x1, R5 ;  /* 0x0000000103037824 */ /* 0x000fca00078e0205 */
[----:B------:R-:W-:-:S04]  /*00d0*/  ISETP.GT.AND.EX P0, PT, R3, RZ, PT, P0 ;  /* 0x000000ff0300720c */ /* 0x000fc80003f04300 */
[----:B------:R-:W-:Y:S02]  /*00e0*/  SEL R5, R2, RZ, P0 ;  /* 0x000000ff02057207 */ /* 0x000fe40000000000 */
[----:B------:R-:W-:Y:S02]  /*00f0*/  SEL R7, R3, RZ, P0 ;  /* 0x000000ff03077207 */ /* 0x000fe40000000000 */
[----:B------:R-:W-:-:S05]  /*0100*/  IADD3 R0, P0, PT, R5, -R2, RZ ;  /* 0x8000000205007210 */ /* 0x000fca0007f1e0ff */
[----:B------:R-:W-:Y:S01]  /*0110*/  IMAD.X R4, R7, 0x1, ~R3, P0 ;  /* 0x0000000107047824 */ /* 0x000fe200000e0e03 */
[----:B------:R-:W-:-:S04]  /*0120*/  ISETP.NE.U32.AND P0, PT, R0, RZ, PT ;  /* 0x000000ff0000720c */ /* 0x000fc80003f05070 */
[----:B------:R-:W-:-:S04]  /*0130*/  ISETP.NE.AND.EX P0, PT, R4, RZ, PT, P0 ;  /* 0x000000ff0400720c */ /* 0x000fc80003f05300 */
[----:B------:R-:W-:-:S04]  /*0140*/  SEL R9, RZ, 0xffffffff, !P0 ;  /* 0xffffffffff097807 */ /* 0x000fc80004000000 */
[----:B------:R-:W-:-:S05]  /*0150*/  IADD3 R7, P1, PT, R9, R0, RZ ;  /* 0x0000000009077210 */ /* 0x000fca0007f3e0ff */
[----:B------:R-:W-:-:S04]  /*0160*/  IMAD.X R9, R9, 0x1, R4, P1 ;  /* 0x0000000109097824 */ /* 0x000fc800008e0604 */
[----:B------:R-:W-:-:S04]  /*0170*/  IMAD.WIDE.U32 R4, R9, 0x1, RZ ;  /* 0x0000000109047825 */ /* 0x000fc800078e00ff */
[----:B------:R-:W-:-:S04]  /*0180*/  IMAD.WIDE.U32 R4, P1, R7, 0x70000000, R4 ;  /* 0x7000000007047825 */ /* 0x000fc80007820004 */
[----:B------:R-:W-:Y:S01]  /*0190*/  IMAD.X R7, RZ, RZ, RZ, P1 ;  /* 0x000000ffff077224 */ /* 0x000fe200008e06ff */
[----:B------:R-:W-:Y:S01]  /*01a0*/  IADD3 RZ, P1, PT, R4, UR4, RZ ;  /* 0x0000000404ff7c10 */ /* 0x000fe2000ff3e0ff */
[----:B------:R-:W-:Y:S01]  /*01b0*/  IMAD.MOV.U32 R6, RZ, RZ, R5 ;  /* 0x000000ffff067224 */ /* 0x000fe200078e0005 */
[----:B------:R-:W-:-:S03]  /*01c0*/  SEL R5, RZ, 0x1, !P0 ;  /* 0x00000001ff057807 */ /* 0x000fc60004000000 */
[----:B------:R-:W-:-:S05]  /*01d0*/  IMAD.HI.U32.X R6, R9, 0x70000000, R6, P1 ;  /* 0x7000000009067827 */ /* 0x000fca00008e0406 */
[----:B------:R-:W-:-:S05]  /*01e0*/  LEA.HI R5, P0, R6, R5, RZ, 0x5 ;  /* 0x0000000506057211 */ /* 0x000fca00078128ff */
[----:B------:R-:W-:Y:S02]  /*01f0*/  IMAD.X R0, RZ, RZ, RZ, P0 ;  /* 0x000000ffff007224 */ /* 0x000fe400000e06ff */
[----:B------:R-:W-:-:S04]  /*0200*/  IMAD.WIDE.U32 R2, R5, 0x49249249, R2 ;  /* 0x4924924905027825 */ /* 0x000fc800078e0002 */
[----:B------:R-:W-:Y:S01]  /*0210*/  IMAD R0, R0, 0x49249249, RZ ;  /* 0x4924924900007824 */ /* 0x000fe200078e02ff */
[----:B------:R-:W-:-:S03]  /*0220*/  ISETP.LT.U32.AND P0, PT, R2, 0x49249249, PT ;  /* 0x492492490200780c */ /* 0x000fc60003f01070 */
[----:B------:R-:W-:-:S04]  /*0230*/  IMAD R11, R5, 0x12492492, R0 ;  /* 0x12492492050b7824 */ /* 0x000fc800078e0200 */
[----:B------:R-:W-:-:S05]  /*0240*/  IMAD.IADD R11, R3, 0x1, R11 ;  /* 0x00000001030b7824 */ /* 0x000fca00078e020b */
[----:B------:R-:W-:-:S04]  /*0250*/  ISETP.LT.AND.EX P0, PT, R11, 0x12492492, PT, P0 ;  /* 0x124924920b00780c */ /* 0x000fc80003f01300 */
[C---:B------:R-:W-:Y:S02]  /*0260*/  SEL R9, R2.reuse, 0x49249249, P0 ;  /* 0x4924924902097807 */ /* 0x040fe40000000000 */
[----:B------:R-:W-:Y:S02]  /*0270*/  SEL R0, R11, 0x12492492, P0 ;  /* 0x124924920b007807 */ /* 0x000fe40000000000 */
[----:B------:R-:W-:-:S04]  /*0280*/  IADD3 R8, P0, P1, R2, 0x49249248, -R9 ;  /* 0x4924924802087810 */ /* 0x000fc8000791e809 */
[----:B------:R-:W-:Y:S01]  /*0290*/  IADD3.X R9, PT, PT, R11, 0x12492492, ~R0, P0, P1 ;  /* 0x124924920b097810 */ /* 0x000fe200007e2c00 */
[----:B------:R-:W-:-:S04]  /*02a0*/  IMAD.MOV.U32 R0, RZ, RZ, 0x1 ;  /* 0x00000001ff007424 */ /* 0x000fc800078e00ff */
[----:B------:R-:W-:-:S04]  /*02b0*/  IMAD.WIDE.U32 R4, R9, 0x1, RZ ;  /* 0x0000000109047825 */ /* 0x000fc800078e00ff */
[----:B------:R-:W-:-:S04]  /*02c0*/  IMAD.WIDE.U32 R4, P0, R8, 0x70000000, R4 ;  /* 0x7000000008047825 */ /* 0x000fc80007800004 */
[----:B------:R-:W-:Y:S01]  /*02d0*/  IMAD.X R7, RZ, RZ, RZ, P0 ;  /* 0x000000ffff077224 */ /* 0x000fe200000e06ff */
[----:B------:R-:W-:Y:S01]  /*02e0*/  IADD3 RZ, P0, PT, R4, UR4, RZ ;  /* 0x0000000404ff7c10 */ /* 0x000fe2000ff1e0ff */
[----:B------:R-:W-:-:S04]  /*02f0*/  IMAD.MOV.U32 R6, RZ, RZ, R5 ;  /* 0x000000ffff067224 */ /* 0x000fc800078e0005 */
[----:B------:R-:W-:-:S04]  /*0300*/  IMAD.HI.U32.X R3, R9, 0x70000000, R6, P0 ;  /* 0x7000000009037827 */ /* 0x000fc800000e0406 */
[----:B------:R-:W-:Y:S01]  /*0310*/  IMAD.MOV.U32 R7, RZ, RZ, RZ ;  /* 0x000000ffff077224 */ /* 0x000fe200078e00ff */
[----:B------:R-:W-:-:S05]  /*0320*/  SHF.R.U32.HI R3, RZ, 0x1b, R3 ;  /* 0x0000001bff037819 */ /* 0x000fca0000011603 */
[----:B------:R-:W-:-:S04]  /*0330*/  IMAD.WIDE.U32 R4, R3, -0x49249249, R8 ;  /* 0xb6db6db703047825 */ /* 0x000fc800078e0008 */
[----:B------:R-:W-:Y:S01]  /*0340*/  IMAD R3, R3, -0x12492493, R5 ;  /* 0xedb6db6d03037824 */ /* 0x000fe200078e0205 */
[----:B------:R-:W-:-:S04]  /*0350*/  IADD3 R2, P0, P1, R2, R4, -R8 ;  /* 0x0000000402027210 */ /* 0x000fc8000791e808 */
[----:B------:R-:W-:Y:S02]  /*0360*/  IADD3.X R3, PT, PT, R11, R3, ~R9, P0, P1 ;  /* 0x000000030b037210 */ /* 0x000fe400007e2c09 */
[----:B------:R-:W-:-:S04]  /*0370*/  ISETP.NE.U32.AND P0, PT, R2, RZ, PT ;  /* 0x000000ff0200720c */ /* 0x000fc80003f05070 */
[----:B------:R-:W-:-:S13]  /*0380*/  ISETP.NE.AND.EX P0, PT, R3, RZ, PT, P0 ;  /* 0x000000ff0300720c */ /* 0x000fda0003f05300 */
[----:B--2---:R-:W-:Y:S05]  /*0390*/  @!P0 BRA `(.L_x_1) ;  /* 0x0000000800948947 */ /* 0x004fea0003800000 */
[----:B------:R-:W-:Y:S01]  /*03a0*/  SHF.R.U32.HI R0, RZ, 0x1e, R3 ;  /* 0x0000001eff007819 */ /* 0x000fe20000011603 */
[----:B------:R-:W-:Y:S01]  /*03b0*/  BSSY.RECONVERGENT B1, `(.L_x_2) ;  /* 0x0000023000017945 */ /* 0x000fe20003800200 */
[----:B------:R-:W-:Y:S02]  /*03c0*/  IMAD.MOV.U32 R4, RZ, RZ, 0x3e ;  /* 0x0000003eff047424 */ /* 0x000fe400078e00ff */
[----:B------:R-:W-:-:S04]  /*03d0*/  LOP3.LUT R0, R0, 0x1, RZ, 0xc0, !PT ;  /* 0x0000000100007812 */ /* 0x000fc800078ec0ff */
[----:B------:R-:W-:-:S04]  /*03e0*/  ISETP.NE.U32.AND P0, PT, R0, 0x1, PT ;  /* 0x000000010000780c */ /* 0x000fc80003f05070 */
[----:B------:R-:W-:-:S13]  /*03f0*/  ISETP.NE.U32.AND.EX P0, PT, RZ, RZ, PT, P0 ;  /* 0x000000ffff00720c */ /* 0x000fda0003f05100 */
[----:B------:R-:W-:Y:S05]  /*0400*/  @!P0 BRA `(.L_x_3) ;  /* 0x0000000000748947 */ /* 0x000fea0003800000 */
[----:B------:R-:W-:-:S07]  /*0410*/  IMAD.MOV.U32 R0, RZ, RZ, 0x3e ;  /* 0x0000003eff007424 */ /* 0x000fce00078e00ff */
.L_x_4:
[----:B------:R-:W-:-:S05]  /*0420*/  VIADD R4, R0, 0xffffffff ;  /* 0xffffffff00047836 */ /* 0x000fca0000000000 */
[----:B------:R-:W-:-:S04]  /*0430*/  SHF.R.U64 R5, R2, R4, R3 ;  /* 0x0000000402057219 */ /* 0x000fc80000001203 */
[----:B------:R-:W-:-:S04]  /*0440*/  LOP3.LUT R5, R5, 0x1, RZ, 0xc0, !PT ;  /* 0x0000000105057812 */ /* 0x000fc800078ec0ff */
[----:B------:R-:W-:-:S04]  /*0450*/  ISETP.NE.U32.AND P0, PT, R5, 0x1, PT ;  /* 0x000000010500780c */ /* 0x000fc80003f05070 */
[----:B------:R-:W-:-:S13]  /*0460*/  ISETP.NE.U32.AND.EX P0, PT, RZ, RZ, PT, P0 ;  /* 0x000000ffff00720c */ /* 0x000fda0003f05100 */
[----:B------:R-:W-:Y:S05]  /*0470*/  @!P0 BRA `(.L_x_3) ;  /* 0x0000000000588947 */ /* 0x000fea0003800000 */
[----:B------:R-:W-:-:S05]  /*0480*/  VIADD R4, R0, 0xfffffffe ;  /* 0xfffffffe00047836 */ /* 0x000fca0000000000 */
[----:B------:R-:W-:-:S04]  /*0490*/  SHF.R.U64 R5, R2, R4, R3 ;  /* 0x0000000402057219 */ /* 0x000fc80000001203 */
[----:B------:R-:W-:-:S04]  /*04a0*/  LOP3.LUT R5, R5, 0x1, RZ, 0xc0, !PT ;  /* 0x0000000105057812 */ /* 0x000fc800078ec0ff */
[----:B------:R-:W-:-:S04]  /*04b0*/  ISETP.NE.U32.AND P0, PT, R5, 0x1, PT ;  /* 0x000000010500780c */ /* 0x000fc80003f05070 */
[----:B------:R-:W-:-:S13]  /*04c0*/  ISETP.NE.U32.AND.EX P0, PT, RZ, RZ, PT, P0 ;  /* 0x000000ffff00720c */ /* 0x000fda0003f05100 */
[----:B------:R-:W-:Y:S05]  /*04d0*/  @!P0 BRA `(.L_x_3) ;  /* 0x0000000000408947 */ /* 0x000fea0003800000 */
[----:B------:R-:W-:Y:S01]  /*04e0*/  ISETP.NE.AND P0, PT, R4, RZ, PT ;  /* 0x000000ff0400720c */ /* 0x000fe20003f05270 */
[----:B------:R-:W-:-:S12]  /*04f0*/  IMAD.MOV.U32 R4, RZ, RZ, -0x1 ;  /* 0xffffffffff047424 */ /* 0x000fd800078e00ff */
[----:B------:R-:W-:Y:S05]  /*0500*/  @!P0 BRA `(.L_x_3) ;  /* 0x0000000000348947 */ /* 0x000fea0003800000 */
        /* <DEDUP_REMOVED lines=11> */
[----:B------:R-:W-:Y:S05]  /*05c0*/  @P0 BRA `(.L_x_4) ;  /* 0xfffffffc00940947 */ /* 0x000fea000383ffff */
[----:B------:R-:W-:-:S07]  /*05d0*/  IMAD.MOV.U32 R4, RZ, RZ, R0 ;  /* 0x000000ffff047224 */ /* 0x000fce00078e0000 */
.L_x_3:
[----:B------:R-:W-:Y:S05]  /*05e0*/  BSYNC.RECONVERGENT B1 ;  /* 0x0000000000017941 */ /* 0x000fea0003800200 */
.L_x_2:
[----:B------:R-:W-:Y:S01]  /*05f0*/  ISETP.GE.AND P0, PT, R4, 0x1, PT ;  /* 0x000000010400780c */ /* 0x000fe20003f06270 */
[----:B------:R-:W-:Y:S02]  /*0600*/  IMAD.MOV.U32 R0, RZ, RZ, 0x2 ;  /* 0x00000002ff007424 */ /* 0x000fe400078e00ff */
[----:B------:R-:W-:-:S10]  /*0610*/  IMAD.MOV.U32 R7, RZ, RZ, RZ ;  /* 0x000000ffff077224 */ /* 0x000fd400078e00ff */
[----:B------:R-:W-:Y:S05]  /*0620*/  @!P0 BRA `(.L_x_1) ;  /* 0x0000000400f08947 */ /* 0x000fea0003800000 */
[----:B------:R-:W-:Y:S02]  /*0630*/  VIADD R5, R4, 0xffffffff ;  /* 0xffffffff04057836 */ /* 0x000fe40000000000 */
[----:B------:R-:W-:Y:S02]  /*0640*/  IMAD.MOV.U32 R0, RZ, RZ, 0x2 ;  /* 0x00000002ff007424 */ /* 0x000fe400078e00ff */
[----:B------:R-:W-:-:S07]  /*0650*/  IMAD.MOV.U32 R7, RZ, RZ, RZ ;  /* 0x000000ffff077224 */ /* 0x000fce00078e00ff */
.L_x_5:
[C---:B------:R-:W-:Y:S01]  /*0660*/  IMAD.SHL.U32 R6, R0.reuse, 0x2, RZ ;  /* 0x0000000200067824 */ /* 0x040fe200078e00ff */
[C---:B------:R-:W-:Y:S01]  /*0670*/  LOP3.LUT R11, R0.reuse, 0x1, RZ, 0xc0, !PT ;  /* 0x00000001000b7812 */ /* 0x040fe200078ec0ff */
[C---:B------:R-:W-:Y:S01]  /*0680*/  IMAD.SHL.U32 R9, R0.reuse, 0x4, RZ ;  /* 0x0000000400097824 */ /* 0x040fe200078e00ff */
[----:B------:R-:W-:Y:S01]  /*0690*/  R2P PR, R7, 0x7f ;  /* 0x0000007f07007804 */ /* 0x000fe20000000000 */
[C---:B------:R-:W-:Y:S01]  /*06a0*/  IMAD.SHL.U32 R8, R0.reuse, 0x8, RZ ;  /* 0x0000000800087824 */ /* 0x040fe200078e00ff */
[----:B------:R-:W-:Y:S01]  /*06b0*/  LOP3.LUT R6, R11, 0x4, R6, 0xf8, !PT ;  /* 0x000000040b067812 */ /* 0x000fe200078ef806 */
[C---:B------:R-:W-:Y:S01]  /*06c0*/  IMAD.SHL.U32 R11, R0.reuse, 0x10, RZ ;  /* 0x00000010000b7824 */ /* 0x040fe200078e00ff */
[----:B------:R-:W-:Y:S02]  /*06d0*/  SHF.L.U64.HI R10, R0, 0x13, R7 ;  /* 0x00000013000a7819 */ /* 0x000fe40000010207 */
[----:B------:R-:W-:Y:S01]  /*06e0*/  LOP3.LUT R9, R6, 0x10, R9, 0xf8, !PT ;  /* 0x0000001006097812 */ /* 0x000fe200078ef809 */
[----:B------:R-:W-:-:S03]  /*06f0*/  IMAD.SHL.U32 R6, R0, 0x20, RZ ;  /* 0x0000002000067824 */ /* 0x000fc600078e00ff */
        /* <DEDUP_REMOVED lines=16> */
[----:B------:R-:W-:Y:S02]  /*0800*/  LOP3.LUT R8, R9, 0x400000, R8, 0x78, !PT ;  /* 0x0040000009087812 */ /* 0x000fe400078e7808 */
[----:B------:R-:W-:Y:S02]  /*0810*/  SHF.L.U64.HI R9, R0, 0x10, R7 ;  /* 0x0000001000097819 */ /* 0x000fe40000010207 */
[----:B------:R-:W-:Y:S02]  /*0820*/  LOP3.LUT R11, R8, 0x1000000, R11, 0x78, !PT ;  /* 0x01000000080b7812 */ /* 0x000fe400078e780b */
[C---:B------:R-:W-:Y:S02]  /*0830*/  SHF.L.U64.HI R8, R0.reuse, 0x11, R7 ;  /* 0x0000001100087819 */ /* 0x040fe40000010207 */
[----:B------:R-:W-:Y:S01]  /*0840*/  LOP3.LUT R6, R11, 0x4000000, R6, 0x78, !PT ;  /* 0x040000000b067812 */ /* 0x000fe200078e7806 */
[----:B------:R-:W-:Y:S01]  /*0850*/  IMAD.SHL.U32 R11, R0, 0x4000, RZ ;  /* 0x00004000000b7824 */ /* 0x000fe200078e00ff */
[----:B------:R-:W-:-:S04]  /*0860*/  LOP3.LUT R9, R9, 0x1, RZ, 0xc0, !PT ;  /* 0x0000000109097812 */ /* 0x000fc800078ec0ff */
[----:B------:R-:W-:Y:S01]  /*0870*/  LOP3.LUT R11, R6, 0x10000000, R11, 0x78, !PT ;  /* 0x10000000060b7812 */ /* 0x000fe200078e780b */
[C---:B------:R-:W-:Y:S01]  /*0880*/  IMAD.SHL.U32 R6, R0.reuse, 0x8000, RZ ;  /* 0x0000800000067824 */ /* 0x040fe200078e00ff */
[----:B------:R-:W-:Y:S02]  /*0890*/  LOP3.LUT R8, R9, 0x4, R8, 0x78, !PT ;  /* 0x0000000409087812 */ /* 0x000fe400078e7808 */
[----:B------:R-:W-:Y:S02]  /*08a0*/  SHF.L.U64.HI R9, R0, 0x12, R7 ;  /* 0x0000001200097819 */ /* 0x000fe40000010207 */
[----:B------:R-:W-:Y:S02]  /*08b0*/  LOP3.LUT R6, R11, 0x40000000, R6, 0x78, !PT ;  /* 0x400000000b067812 */ /* 0x000fe400078e7806 */
[----:B------:R-:W-:Y:S02]  /*08c0*/  LOP3.LUT R9, R8, 0x10, R9, 0x78, !PT ;  /* 0x0000001008097812 */ /* 0x000fe400078e7809 */
[----:B------:R-:W-:-:S02]  /*08d0*/  @P0 LOP3.LUT R6, R6, 0x7, RZ, 0x3c, !PT ;  /* 0x0000000706060812 */ /* 0x000fc400078e3cff */
[--C-:B------:R-:W-:Y:S02]  /*08e0*/  SHF.L.U64.HI R11, R0, 0x14, R7.reuse ;  /* 0x00000014000b7819 */ /* 0x100fe40000010207 */
[----:B------:R-:W-:Y:S02]  /*08f0*/  @P1 LOP3.LUT R6, R6, 0x1c, RZ, 0x3c, !PT ;  /* 0x0000001c06061812 */ /* 0x000fe400078e3cff */
[----:B------:R-:W-:Y:S02]  /*0900*/  LOP3.LUT R10, R9, 0x40, R10, 0x78, !PT ;  /* 0x00000040090a7812 */ /* 0x000fe400078e780a */
[----:B------:R-:W-:Y:S02]  /*0910*/  @P2 LOP3.LUT R6, R6, 0x70, RZ, 0x3c, !PT ;  /* 0x0000007006062812 */ /* 0x000fe400078e3cff */
[----:B------:R-:W-:Y:S02]  /*0920*/  SHF.L.U64.HI R8, R0, 0x15, R7 ;  /* 0x0000001500087819 */ /* 0x000fe40000010207 */
[----:B------:R-:W-:-:S02]  /*0930*/  @P3 LOP3.LUT R6, R6, 0x1c0, RZ, 0x3c, !PT ;  /* 0x000001c006063812 */ /* 0x000fc400078e3cff */
[----:B------:R-:W-:Y:S02]  /*0940*/  LOP3.LUT R11, R10, 0x100, R11, 0x78, !PT ;  /* 0x000001000a0b7812 */ /* 0x000fe400078e780b */
[----:B------:R-:W-:Y:S02]  /*0950*/  LOP3.LUT P0, RZ, R7, 0x80, RZ, 0xc0, !PT ;  /* 0x0000008007ff7812 */ /* 0x000fe4000780c0ff */
[----:B------:R-:W-:Y:S02]  /*0960*/  @P4 LOP3.LUT R6, R6, 0x700, RZ, 0x3c, !PT ;  /* 0x0000070006064812 */ /* 0x000fe400078e3cff */
[----:B------:R-:W-:Y:S02]  /*0970*/  SHF.L.U64.HI R9, R0, 0x16, R7 ;  /* 0x0000001600097819 */ /* 0x000fe40000010207 */
[----:B------:R-:W-:Y:S02]  /*0980*/  LOP3.LUT R8, R11, 0x400, R8, 0x78, !PT ;  /* 0x000004000b087812 */ /* 0x000fe400078e7808 */
[----:B------:R-:W-:-:S02]  /*0990*/  @P5 LOP3.LUT R6, R6, 0x1c00, RZ, 0x3c, !PT ;  /* 0x00001c0006065812 */ /* 0x000fc400078e3cff */
[----:B------:R-:W-:Y:S02]  /*09a0*/  LOP3.LUT R9, R8, 0x1000, R9, 0x78, !PT ;  /* 0x0000100008097812 */ /* 0x000fe400078e7809 */
[--C-:B------:R-:W-:Y:S02]  /*09b0*/  SHF.L.U64.HI R8, R0, 0x17, R7.reuse ;  /* 0x0000001700087819 */ /* 0x100fe40000010207 */
[----:B------:R-:W-:Y:S02]  /*09c0*/  @P6 LOP3.LUT R6, R6, 0x7000, RZ, 0x3c, !PT ;  /* 0x0000700006066812 */ /* 0x000fe400078e3cff */
[----:B------:R-:W-:Y:S02]  /*09d0*/  LOP3.LUT R8, R9, 0x4000, R8, 0x78, !PT ;  /* 0x0000400009087812 */ /* 0x000fe400078e7808 */
[----:B------:R-:W-:Y:S02]  /*09e0*/  SHF.L.U64.HI R9, R0, 0x18, R7 ;  /* 0x0000001800097819 */ /* 0x000fe40000010207 */
[----:B------:R-:W-:-:S02]  /*09f0*/  @P0 LOP3.LUT R6, R6, 0x1c000, RZ, 0x3c, !PT ;  /* 0x0001c00006060812 */ /* 0x000fc400078e3cff */
[----:B------:R-:W-:Y:S02]  /*0a00*/  R2P PR, R7.B1, 0x7f ;  /* 0x0000007f07007804 */ /* 0x000fe40000001000 */
[----:B------:R-:W-:Y:S02]  /*0a10*/  LOP3.LUT R9, R8, 0x10000, R9, 0x78, !PT ;  /* 0x0001000008097812 */ /* 0x000fe400078e7809 */
[C-C-:B------:R-:W-:Y:S02]  /*0a20*/  SHF.L.U64.HI R8, R0.reuse, 0x19, R7.reuse ;  /* 0x0000001900087819 */ /* 0x140fe40000010207 */
[C-C-:B------:R-:W-:Y:S02]  /*0a30*/  SHF.L.U64.HI R11, R0.reuse, 0x1a, R7.reuse ;  /* 0x0000001a000b7819 */ /* 0x140fe40000010207 */
[----:B------:R-:W-:Y:S02]  /*0a40*/  LOP3.LUT R8, R9, 0x40000, R8, 0x78, !PT ;  /* 0x0004000009087812 */ /* 0x000fe400078e7808 */
[----:B------:R-:W-:-:S02]  /*0a50*/  SHF.L.U64.HI R10, R0, 0x1b, R7 ;  /* 0x0000001b000a7819 */ /* 0x000fc40000010207 */
[----:B------:R-:W-:Y:S02]  /*0a60*/  LOP3.LUT R11, R8, 0x100000, R11, 0x78, !PT ;  /* 0x00100000080b7812 */ /* 0x000fe400078e780b */
[----:B------:R-:W-:Y:S02]  /*0a70*/  @P0 LOP3.LUT R6, R6, 0x70000, RZ, 0x3c, !PT ;  /* 0x0007000006060812 */ /* 0x000fe400078e3cff */
[--C-:B------:R-:W-:Y:S02]  /*0a80*/  SHF.L.U64.HI R9, R0, 0x1c, R7.reuse ;  /* 0x0000001c00097819 */ /* 0x100fe40000010207 */
[----:B------:R-:W-:Y:S02]  /*0a90*/  LOP3.LUT R10, R11, 0x400000, R10, 0x78, !PT ;  /* 0x004000000b0a7812 */ /* 0x000fe400078e780a */
[----:B------:R-:W-:Y:S02]  /*0aa0*/  @P1 LOP3.LUT R6, R6, 0x1c0000, RZ, 0x3c, !PT ;  /* 0x001c000006061812 */ /* 0x000fe400078e3cff */
[----:B------:R-:W-:-:S02]  /*0ab0*/  SHF.L.U64.HI R8, R0, 0x1d, R7 ;  /* 0x0000001d00087819 */ /* 0x000fc40000010207 */
[----:B------:R-:W-:Y:S02]  /*0ac0*/  LOP3.LUT R9, R10, 0x1000000, R9, 0x78, !PT ;  /* 0x010000000a097812 */ /* 0x000fe400078e7809 */
[----:B------:R-:W-:Y:S02]  /*0ad0*/  @P2 LOP3.LUT R6, R6, 0x700000, RZ, 0x3c, !PT ;  /* 0x0070000006062812 */ /* 0x000fe400078e3cff */
[----:B------:R-:W-:Y:S02]  /*0ae0*/  LOP3.LUT R8, R9, 0x4000000, R8, 0x78, !PT ;  /* 0x0400000009087812 */ /* 0x000fe400078e7808 */
[----:B------:R-:W-:Y:S02]  /*0af0*/  LOP3.LUT P0, RZ, R7, 0x8000, RZ, 0xc0, !PT ;  /* 0x0000800007ff7812 */ /* 0x000fe4000780c0ff */
[----:B------:R-:W-:Y:S02]  /*0b00*/  SHF.L.U64.HI R9, R0, 0x1e, R7 ;  /* 0x0000001e00097819 */ /* 0x000fe40000010207 */
[----:B------:R-:W-:-:S02]  /*0b10*/  @P3 LOP3.LUT R6, R6, 0x1c00000, RZ, 0x3c, !PT ;  /* 0x01c0000006063812 */ /* 0x000fc400078e3cff */
[----:B------:R-:W-:Y:S02]  /*0b20*/  LOP3.LUT R9, R8, 0x10000000, R9, 0x78, !PT ;  /* 0x1000000008097812 */ /* 0x000fe400078e7809 */
[----:B------:R-:W-:Y:S02]  /*0b30*/  SHF.L.U64.HI R8, R0, 0x1f, R7 ;  /* 0x0000001f00087819 */ /* 0x000fe40000010207 */
[----:B------:R-:W-:Y:S02]  /*0b40*/  @P4 LOP3.LUT R6, R6, 0x7000000, RZ, 0x3c, !PT ;  /* 0x0700000006064812 */ /* 0x000fe400078e3cff */
[----:B------:R-:W-:Y:S02]  /*0b50*/  LOP3.LUT R8, R9, 0x40000000, R8, 0x78, !PT ;  /* 0x4000000009087812 */ /* 0x000fe400078e7808 */
[----:B------:R-:W-:Y:S02]  /*0b60*/  @P5 LOP3.LUT R6, R6, 0x1c000000, RZ, 0x3c, !PT ;  /* 0x1c00000006065812 */ /* 0x000fe400078e3cff */
[----:B------:R-:W-:-:S02]  /*0b70*/  @P0 LOP3.LUT R8, R8, 0x1, RZ, 0x3c, !PT ;  /* 0x0000000108080812 */ /* 0x000fc400078e3cff */
[----:B------:R-:W-:Y:S02]  /*0b80*/  @P6 LOP3.LUT R6, R6, 0x70000000, RZ, 0x3c, !PT ;  /* 0x7000000006066812 */ /* 0x000fe400078e3cff */
[----:B------:R-:W-:Y:S02]  /*0b90*/  R2P PR, R7.B2, 0x7f ;  /* 0x0000007f07007804 */ /* 0x000fe40000002000 */
[----:B------:R-:W-:Y:S01]  /*0ba0*/  SHF.R.U64 R0, R2, R5, R3 ;  /* 0x0000000502007219 */ /* 0x000fe20000001203 */
[----:B------:R-:W-:-:S03]  /*0bb0*/  VIADD R5, R5, 0xffffffff ;  /* 0xffffffff05057836 */ /* 0x000fc60000000000 */
[----:B------:R-:W-:-:S07]  /*0bc0*/  LOP3.LUT R0, R0, 0x1, RZ, 0xc0, !PT ;  /* 0x0000000100007812 */ /* 0x000fce00078ec0ff */
[----:B------:R-:W-:Y:S02]  /*0bd0*/  @P0 LOP3.LUT R8, R8, 0x7, RZ, 0x3c, !PT ;  /* 0x0000000708080812 */ /* 0x000fe400078e3cff */
[----:B------:R-:W-:Y:S02]  /*0be0*/  LOP3.LUT P0, RZ, R7, 0x800000, RZ, 0xc0, !PT ;  /* 0x0080000007ff7812 */ /* 0x000fe4000780c0ff */
[----:B------:R-:W-:-:S04]  /*0bf0*/  @P1 LOP3.LUT R8, R8, 0x1c, RZ, 0x3c, !PT ;  /* 0x0000001c08081812 */ /* 0x000fc800078e3cff */
[----:B------:R-:W-:-:S04]  /*0c00*/  @P2 LOP3.LUT R8, R8, 0x70, RZ, 0x3c, !PT ;  /* 0x0000007008082812 */ /* 0x000fc800078e3cff */
[----:B------:R-:W-:-:S04]  /*0c10*/  @P3 LOP3.LUT R8, R8, 0x1c0, RZ, 0x3c, !PT ;  /* 0x000001c008083812 */ /* 0x000fc800078e3cff */
[----:B------:R-:W-:-:S04]  /*0c20*/  @P4 LOP3.LUT R8, R8, 0x700, RZ, 0x3c, !PT ;  /* 0x0000070008084812 */ /* 0x000fc800078e3cff */
[----:B------:R-:W-:-:S04]  /*0c30*/  @P5 LOP3.LUT R8, R8, 0x1c00, RZ, 0x3c, !PT ;  /* 0x00001c0008085812 */ /* 0x000fc800078e3cff */
[----:B------:R-:W-:-:S04]  /*0c40*/  @P6 LOP3.LUT R8, R8, 0x7000, RZ, 0x3c, !PT ;  /* 0x0000700008086812 */ /* 0x000fc800078e3cff */
[----:B------:R-:W-:Y:S02]  /*0c50*/  @P0 LOP3.LUT R8, R8, 0x1c000, RZ, 0x3c, !PT ;  /* 0x0001c00008080812 */ /* 0x000fe400078e3cff */
[----:B------:R-:W-:-:S13]  /*0c60*/  R2P PR, R7.B3, 0x7f ;  /* 0x0000007f07007804 */ /* 0x000fda0000003000 */
[----:B------:R-:W-:Y:S02]  /*0c70*/  @P0 LOP3.LUT R8, R8, 0x70000, RZ, 0x3c, !PT ;  /* 0x0007000008080812 */ /* 0x000fe400078e3cff */
[----:B------:R-:W-:Y:S02]  /*0c80*/  ISETP.NE.U32.AND P0, PT, R0, 0x1, PT ;  /* 0x000000010000780c */ /* 0x000fe40003f05070 */
[----:B------:R-:W-:Y:S02]  /*0c90*/  @P1 LOP3.LUT R8, R8, 0x1c0000, RZ, 0x3c, !PT ;  /* 0x001c000008081812 */ /* 0x000fe400078e3cff */
[C---:B------:R-:W-:Y:S02]  /*0ca0*/  ISETP.GE.AND P1, PT, R7.reuse, RZ, PT ;  /* 0x000000ff0700720c */ /* 0x040fe40003f26270 */
[----:B------:R-:W-:Y:S02]  /*0cb0*/  @P2 LOP3.LUT R8, R8, 0x700000, RZ, 0x3c, !PT ;  /* 0x0070000008082812 */ /* 0x000fe400078e3cff */
[----:B------:R-:W-:-:S02]  /*0cc0*/  LOP3.LUT P2, RZ, R7, 0x8000, RZ, 0xc0, !PT ;  /* 0x0000800007ff7812 */ /* 0x000fc4000784c0ff */
[----:B------:R-:W-:Y:S02]  /*0cd0*/  @P3 LOP3.LUT R8, R8, 0x1c00000, RZ, 0x3c, !PT ;  /* 0x01c0000008083812 */ /* 0x000fe400078e3cff */
[----:B------:R-:W-:Y:S02]  /*0ce0*/  ISETP.NE.U32.AND.EX P0, PT, RZ, RZ, PT, P0 ;  /* 0x000000ffff00720c */ /* 0x000fe40003f05100 */
[----:B------:R-:W-:-:S04]  /*0cf0*/  @P4 LOP3.LUT R8, R8, 0x7000000, RZ, 0x3c, !PT ;  /* 0x0700000008084812 */ /* 0x000fc800078e3cff */
[----:B------:R-:W-:-:S03]  /*0d00*/  @P5 LOP3.LUT R8, R8, 0x1c000000, RZ, 0x3c, !PT ;  /* 0x1c00000008085812 */ /* 0x000fc600078e3cff */
[----:B------:R-:W-:Y:S02]  /*0d10*/  @P2 LOP3.LUT R6, R6, 0xc0000000, RZ, 0x3c, !PT ;  /* 0xc000000006062812 */ /* 0x000fe400078e3cff */
[----:B------:R-:W-:Y:S02]  /*0d20*/  @P6 LOP3.LUT R8, R8, 0x70000000, RZ, 0x3c, !PT ;  /* 0x7000000008086812 */ /* 0x000fe400078e3cff */
[----:B------:R-:W-:Y:S02]  /*0d30*/  @!P1 LOP3.LUT R6, R6, 0x7, RZ, 0x3c, !PT ;  /* 0x0000000706069812 */ /* 0x000fe400078e3cff */
[----:B------:R-:W-:Y:S02]  /*0d40*/  @!P1 LOP3.LUT R8, R8, 0xc0000000, RZ, 0x3c, !PT ;  /* 0xc000000008089812 */ /* 0x000fe400078e3cff */
[----:B------:R-:W-:Y:S01]  /*0d50*/  ISETP.GT.U32.AND P1, PT, R4, 0x1, PT ;  /* 0x000000010400780c */ /* 0x000fe20003f24070 */
[----:B------:R-:W-:Y:S02]  /*0d60*/  IMAD.MOV.U32 R0, RZ, RZ, R6 ;  /* 0x000000ffff007224 */ /* 0x000fe400078e0006 */
[----:B------:R-:W-:-:S02]  /*0d70*/  IMAD.MOV.U32 R7, RZ, RZ, R8 ;  /* 0x000000ffff077224 */ /* 0x000fc400078e0008 */
[----:B------:R-:W-:Y:S02]  /*0d80*/  @!P0 IMAD.SHL.U32 R9, R0, 0x2, RZ ;  /* 0x0000000200098824 */ /* 0x000fe400078e00ff */
[----:B------:R-:W-:Y:S01]  /*0d90*/  VIADD R4, R4, 0xffffffff ;  /* 0xffffffff04047836 */ /* 0x000fe20000000000 */
[--C-:B------:R-:W-:Y:S02]  /*0da0*/  @!P0 SHF.L.U64.HI R8, R0, 0x1, R7.reuse ;  /* 0x0000000100088819 */ /* 0x100fe40000010207 */
[----:B------:R-:W-:-:S03]  /*0db0*/  @!P0 SHF.R.S32.HI R6, RZ, 0x1f, R7 ;  /* 0x0000001fff068819 */ /* 0x000fc60000011407 */
[----:B------:R-:W-:Y:S01]  /*0dc0*/  @!P0 IMAD.MOV.U32 R7, RZ, RZ, R8 ;  /* 0x000000ffff078224 */ /* 0x000fe200078e0008 */
[----:B------:R-:W-:Y:S01]  /*0dd0*/  @!P0 LOP3.LUT R0, R9, 0x7, R6, 0x78, !PT ;  /* 0x0000000709008812 */ /* 0x000fe200078e7806 */
[----:B------:R-:W-:Y:S06]  /*0de0*/  @P1 BRA `(.L_x_5) ;  /* 0xfffffff8001c1947 */ /* 0x000fec000383ffff */
.L_x_1:
[----:B------:R-:W-:Y:S05]  /*0df0*/  BSYNC.RECONVERGENT B0 ;  /* 0x0000000000007941 */ /* 0x000fea0003800200 */
.L_x_0:
[----:B------:R-:W-:-:S04]  /*0e00*/  ISETP.NE.U32.AND P0, PT, RZ, UR7, PT ;  /* 0x00000007ff007c0c */ /* 0x000fc8000bf05070 */
[----:B------:R-:W-:-:S13]  /*0e10*/  ISETP.NE.AND.EX P0, PT, RZ, UR13, PT, P0 ;  /* 0x0000000dff007c0c */ /* 0x000fda000bf05300 */
[----:B------:R-:W-:Y:S05]  /*0e20*/  @!P0 EXIT ;  /* 0x000000000000894d */ /* 0x000fea0003800000 */
[----:B------:R-:W0:Y:S01]  /*0e30*/  LDCU.64 UR8, c[0x0][0x388] ;  /* 0x00007100ff0877ac */ /* 0x000e220008000a00 */
[----:B------:R-:W-:Y:S02]  /*0e40*/  UISETP.GE.U32.AND UP0, UPT, UR7, 0x4, UPT ;  /* 0x000000040700788c */ /* 0x000fe4000bf06070 */
[----:B------:R-:W-:Y:S02]  /*0e50*/  ULOP3.LUT UR12, UR7, 0x3, URZ, 0xc0, !UPT ;  /* 0x00000003070c7892 */ /* 0x000fe4000f8ec0ff */
[----:B------:R-:W-:Y:S01]  /*0e60*/  UISETP.GE.U32.AND.EX UP0, UPT, UR13, URZ, UPT, UP0 ;  /* 0x000000ff0d00728c */ /* 0x000fe2000bf06100 */
[----:B------:R-:W-:Y:S01]  /*0e70*/  UMOV UR4, URZ ;  /* 0x000000ff00047c82 */ /* 0x000fe20008000000 */
[----:B------:R-:W1:Y:S02]  /*0e80*/  LDCU.64 UR18, c[0x0][0x380] ;  /* 0x00007000ff1277ac */ /* 0x000e640008000a00 */
[----:B------:R-:W-:-:S04]  /*0e90*/  ISETP.NE.U32.AND P0, PT, RZ, UR12, PT ;  /* 0x0000000cff007c0c */ /* 0x000fc8000bf05070 */
[----:B------:R-:W-:Y:S01]  /*0ea0*/  ISETP.NE.AND.EX P0, PT, RZ, UR4, PT, P0 ;  /* 0x00000004ff007c0c */ /* 0x000fe2000bf05300 */
[----:B0-----:R-:W-:-:S04]  /*0eb0*/  UIADD3 UR5, UP1, UPT, UR8, -0x1, URZ ;  /* 0xffffffff08057890 */ /* 0x001fc8000ff3e0ff */
[----:B------:R-:W-:Y:S01]  /*0ec0*/  UIADD3.X UR6, UPT, UPT, UR9, -0x1, URZ, UP1, !UPT ;  /* 0xffffffff09067890 */ /* 0x000fe20008ffe4ff */
[----:B------:R-:W-:Y:S11]  /*0ed0*/  BRA.U !UP0, `(.L_x_6) ;  /* 0x0000000108b47547 */ /* 0x000ff6000b800000 */
[----:B------:R-:W0:Y:S01]  /*0ee0*/  LDCU.64 UR16, c[0x0][0x380] ;  /* 0x00007000ff1077ac */ /* 0x000e220008000a00 */
[----:B------:R-:W-:Y:S02]  /*0ef0*/  ULOP3.LUT UR8, UR7, 0xfffffffc, URZ, 0xc0, !UPT ;  /* 0xfffffffc07087892 */ /* 0x000fe4000f8ec0ff */
[----:B------:R-:W-:-:S12]  /*0f00*/  ULOP3.LUT UR9, UR14, 0x1ffffff, URZ, 0xc0, !UPT ;  /* 0x01ffffff0e097892 */ /* 0x000fd8000f8ec0ff */
.L_x_7:
[C---:B------:R-:W-:Y:S01]  /*0f10*/  IMAD.SHL.U32 R3, R0.reuse, 0x2, RZ ;  /* 0x0000000200037824 */ /* 0x040fe200078e00ff */
[--C-:B------:R-:W-:Y:S02]  /*0f20*/  SHF.R.S32.HI R2, RZ, 0x1f, R7.reuse ;  /* 0x0000001fff027819 */ /* 0x100fe40000011407 */
[----:B------:R-:W-:Y:S02]  /*0f30*/  SHF.L.U64.HI R9, R0, 0x1, R7 ;  /* 0x0000000100097819 */ /* 0x000fe40000010207 */
[----:B------:R-:W-:Y:S02]  /*0f40*/  LOP3.LUT R8, R3, 0x7, R2, 0x78, !PT ;  /* 0x0000000703087812 */ /* 0x000fe400078e7802 */
[--C-:B------:R-:W-:Y:S02]  /*0f50*/  SHF.R.S32.HI R0, RZ, 0x1f, R9.reuse ;  /* 0x0000001fff007819 */ /* 0x100fe40000011409 */
[C---:B------:R-:W-:Y:S01]  /*0f60*/  LOP3.LUT R2, R8.reuse, UR5, RZ, 0xc0, !PT ;  /* 0x0000000508027c12 */ /* 0x040fe2000f8ec0ff */
[C---:B------:R-:W-:Y:S01]  /*0f70*/  IMAD.SHL.U32 R3, R8.reuse, 0x2, RZ ;  /* 0x0000000208037824 */ /* 0x040fe200078e00ff */
[----:B------:R-:W-:-:S02]  /*0f80*/  SHF.L.U64.HI R5, R8, 0x1, R9 ;  /* 0x0000000108057819 */ /* 0x000fc40000010209 */
[----:B0-----:R-:W-:Y:S02]  /*0f90*/  LEA R10, P1, R2, UR16, 0x3 ;  /* 0x00000010020a7c11 */ /* 0x001fe4000f8218ff */
[----:B------:R-:W-:Y:S02]  /*0fa0*/  LOP3.LUT R4, R3, 0x7, R0, 0x78, !PT ;  /* 0x0000000703047812 */ /* 0x000fe400078e7800 */
[----:B------:R-:W-:Y:S02]  /*0fb0*/  LOP3.LUT R3, R9, UR6, RZ, 0xc0, !PT ;  /* 0x0000000609037c12 */ /* 0x000fe4000f8ec0ff */
[----:B------:R-:W-:Y:S01]  /*0fc0*/  SHF.R.S32.HI R0, RZ, 0x1f, R5 ;  /* 0x0000001fff007819 */ /* 0x000fe20000011405 */
[----:B------:R-:W-:Y:S01]  /*0fd0*/  IMAD.SHL.U32 R7, R4, 0x2, RZ ;  /* 0x0000000204077824 */ /* 0x000fe200078e00ff */
[----:B------:R-:W-:Y:S02]  /*0fe0*/  LEA.HI.X R11, R2, UR17, R3, 0x3, P1 ;  /* 0x00000011020b7c11 */ /* 0x000fe400088f1c03 */
[----:B------:R-:W-:-:S02]  /*0ff0*/  SHF.L.U64.HI R3, R4, 0x1, R5 ;  /* 0x0000000104037819 */ /* 0x000fc40000010205 */
[----:B------:R-:W-:Y:S01]  /*1000*/  LOP3.LUT R2, R7, 0x7, R0, 0x78, !PT ;  /* 0x0000000707027812 */ /* 0x000fe200078e7800 */
[----:B------:R0:W-:Y:S01]  /*1010*/  REDG.E.XOR.64.STRONG.GPU desc[UR10][R10.64], R8 ;  /* 0x000000080a00798e */ /* 0x0001e2000f92e50a */
[----:B------:R-:W-:-:S03]  /*1020*/  SHF.R.S32.HI R0, RZ, 0x1f, R3 ;  /* 0x0000001fff007819 */ /* 0x000fc60000011403 */
[----:B------:R-:W-:Y:S01]  /*1030*/  IMAD.SHL.U32 R7, R2, 0x2, RZ ;  /* 0x0000000202077824 */ /* 0x000fe200078e00ff */
[----:B------:R-:W-:-:S04]  /*1040*/  LOP3.LUT R13, R4, UR5, RZ, 0xc0, !PT ;  /* 0x00000005040d7c12 */ /* 0x000fc8000f8ec0ff */
[----:B------:R-:W-:Y:S02]  /*1050*/  LOP3.LUT R0, R7, 0x7, R0, 0x78, !PT ;  /* 0x0000000707007812 */ /* 0x000fe400078e7800 */
[----:B------:R-:W-:Y:S02]  /*1060*/  LOP3.LUT R18, R5, UR6, RZ, 0xc0, !PT ;  /* 0x0000000605127c12 */ /* 0x000fe4000f8ec0ff */
[----:B------:R-:W-:Y:S02]  /*1070*/  LEA R12, P1, R13, UR16, 0x3 ;  /* 0x000000100d0c7c11 */ /* 0x000fe4000f8218ff */
[C---:B------:R-:W-:Y:S02]  /*1080*/  LOP3.LUT R15, R2.reuse, UR5, RZ, 0xc0, !PT ;  /* 0x00000005020f7c12 */ /* 0x040fe4000f8ec0ff */
[----:B------:R-:W-:Y:S02]  /*1090*/  SHF.L.U64.HI R7, R2, 0x1, R3 ;  /* 0x0000000102077819 */ /* 0x000fe40000010203 */
[----:B------:R-:W-:-:S02]  /*10a0*/  LOP3.LUT R6, R0, UR5, RZ, 0xc0, !PT ;  /* 0x0000000500067c12 */ /* 0x000fc4000f8ec0ff */
[----:B------:R-:W-:Y:S02]  /*10b0*/  LEA.HI.X R13, R13, UR17, R18, 0x3, P1 ;  /* 0x000000110d0d7c11 */ /* 0x000fe400088f1c12 */
[----:B------:R-:W-:Y:S02]  /*10c0*/  LOP3.LUT R16, R3, UR6, RZ, 0xc0, !PT ;  /* 0x0000000603107c12 */ /* 0x000fe4000f8ec0ff */
[----:B------:R-:W-:Y:S01]  /*10d0*/  LEA R14, P2, R15, UR16, 0x3 ;  /* 0x000000100f0e7c11 */ /* 0x000fe2000f8418ff */
[----:B------:R2:W-:Y:S01]  /*10e0*/  REDG.E.XOR.64.STRONG.GPU desc[UR10][R12.64], R4 ;  /* 0x000000040c00798e */ /* 0x0005e2000f92e50a */
[----:B0-----:R-:W-:Y:S02]  /*10f0*/  LOP3.LUT R9, R7, UR6, RZ, 0xc0, !PT ;  /* 0x0000000607097c12 */ /* 0x001fe4000f8ec0ff */
[----:B------:R-:W-:Y:S02]  /*1100*/  LEA R8, P1, R6, UR16, 0x3 ;  /* 0x0000001006087c11 */ /* 0x000fe4000f8218ff */
[----:B------:R-:W-:-:S02]  /*1110*/  LEA.HI.X R15, R15, UR17, R16, 0x3, P2 ;  /* 0x000000110f0f7c11 */ /* 0x000fc400090f1c10 */
[----:B------:R-:W-:Y:S01]  /*1120*/  LEA.HI.X R9, R6, UR17, R9, 0x3, P1 ;  /* 0x0000001106097c11 */ /* 0x000fe200088f1c09 */
[----:B------:R-:W-:Y:S02]  /*1130*/  IMAD.MOV.U32 R6, RZ, RZ, R0 ;  /* 0x000000ffff067224 */ /* 0x000fe400078e0000 */
[----:B------:R2:W-:Y:S04]  /*1140*/  REDG.E.XOR.64.STRONG.GPU desc[UR10][R14.64], R2 ;  /* 0x000000020e00798e */ /* 0x0005e8000f92e50a */
[----:B------:R2:W-:Y:S01]  /*1150*/  REDG.E.XOR.64.STRONG.GPU desc[UR10][R8.64], R6 ;  /* 0x000000060800798e */ /* 0x0005e2000f92e50a */
[----:B------:R-:W-:-:S04]  /*1160*/  UIADD3 UR8, UP0, UPT, UR8, -0x4, URZ ;  /* 0xfffffffc08087890 */ /* 0x000fc8000ff1e0ff */
[----:B------:R-:W-:Y:S02]  /*1170*/  UIADD3.X UR9, UPT, UPT, UR9, -0x1, URZ, UP0, !UPT ;  /* 0xffffffff09097890 */ /* 0x000fe400087fe4ff */
[----:B------:R-:W-:-:S04]  /*1180*/  UISETP.NE.U32.AND UP0, UPT, UR8, URZ, UPT ;  /* 0x000000ff0800728c */ /* 0x000fc8000bf05070 */
[----:B------:R-:W-:-:S09]  /*1190*/  UISETP.NE.AND.EX UP0, UPT, UR9, URZ, UPT, UP0 ;  /* 0x000000ff0900728c */ /* 0x000fd2000bf05300 */
[----:B--2---:R-:W-:Y:S05]  /*11a0*/  BRA.U UP0, `(.L_x_7) ;  /* 0xfffffffd00587547 */ /* 0x004fea000b83ffff */
.L_x_6:
[----:B-1----:R-:W-:Y:S05]  /*11b0*/  @!P0 EXIT ;  /* 0x000000000000894d */ /* 0x002fea0003800000 */
.L_x_8:
[C---:B------:R-:W-:Y:S01]  /*11c0*/  IMAD.SHL.U32 R2, R0.reuse, 0x2, RZ ;  /* 0x0000000200027824 */ /* 0x040fe200078e00ff */
[--C-:B------:R-:W-:Y:S02]  /*11d0*/  SHF.R.S32.HI R5, RZ, 0x1f, R7.reuse ;  /* 0x0000001fff057819 */ /* 0x100fe40000011407 */
[----:B------:R-:W-:Y:S02]  /*11e0*/  SHF.L.U64.HI R3, R0, 0x1, R7 ;  /* 0x0000000100037819 */ /* 0x000fe40000010207 */
[----:B------:R-:W-:Y:S02]  /*11f0*/  LOP3.LUT R0, R2, 0x7, R5, 0x78, !PT ;  /* 0x0000000702007812 */ /* 0x000fe400078e7805 */
[----:B------:R-:W-:Y:S02]  /*1200*/  LOP3.LUT R5, R3, UR6, RZ, 0xc0, !PT ;  /* 0x0000000603057c12 */ /* 0x000fe4000f8ec0ff */
[----:B------:R-:W-:-:S04]  /*1210*/  LOP3.LUT R2, R0, UR5, RZ, 0xc0, !PT ;  /* 0x0000000500027c12 */ /* 0x000fc8000f8ec0ff */
[----:B------:R-:W-:-:S04]  /*1220*/  LEA R4, P0, R2, UR18, 0x3 ;  /* 0x0000001202047c11 */ /* 0x000fc8000f8018ff */
[----:B------:R-:W-:Y:S01]  /*1230*/  LEA.HI.X R5, R2, UR19, R5, 0x3, P0 ;  /* 0x0000001302057c11 */ /* 0x000fe200080f1c05 */
[----:B------:R-:W-:-:S05]  /*1240*/  IMAD.MOV.U32 R2, RZ, RZ, R0 ;  /* 0x000000ffff027224 */ /* 0x000fca00078e0000 */
[----:B------:R0:W-:Y:S01]  /*1250*/  REDG.E.XOR.64.STRONG.GPU desc[UR10][R4.64], R2 ;  /* 0x000000020400798e */ /* 0x0001e2000f92e50a */
[----:B------:R-:W-:Y:S01]  /*1260*/  UIADD3 UR12, UP0, UPT, UR12, -0x1, URZ ;  /* 0xffffffff0c0c7890 */ /* 0x000fe2000ff1e0ff */
[----:B------:R-:W-:-:S03]  /*1270*/  IMAD.MOV.U32 R7, RZ, RZ, R3 ;  /* 0x000000ffff077224 */ /* 0x000fc600078e0003 */
[----:B------:R-:W-:Y:S02]  /*1280*/  UIADD3.X UR4, UPT, UPT, UR4, -0x1, URZ, UP0, !UPT ;  /* 0xffffffff04047890 */ /* 0x000fe400087fe4ff */
[----:B------:R-:W-:-:S04]  /*1290*/  UISETP.NE.U32.AND UP0, UPT, UR12, URZ, UPT ;  /* 0x000000ff0c00728c */ /* 0x000fc8000bf05070 */
[----:B------:R-:W-:-:S09]  /*12a0*/  UISETP.NE.AND.EX UP0, UPT, UR4, URZ, UPT, UP0 ;  /* 0x000000ff0400728c */ /* 0x000fd2000bf05300 */
[----:B0-----:R-:W-:Y:S05]  /*12b0*/  BRA.U UP0, `(.L_x_8) ;  /* 0xfffffffd00c07547 */ /* 0x001fea000b83ffff */
[----:B------:R-:W-:Y:S05]  /*12c0*/  EXIT ;  /* 0x000000000000794d */ /* 0x000fea0003800000 */
.L_x_9:
[----:B------:R-:W-:-:S00]  /*12d0*/  BRA `(.L_x_9) ;  /* 0xfffffffc00fc7947 */ /* 0x000fc0000383ffff */
[----:B------:R-:W-:-:S00]  /*12e0*/  NOP ;  /* 0x0000000000007918 */ /* 0x000fc00000000000 */
        /* <DEDUP_REMOVED lines=9> */
.L_x_11:


//--------------------- .text._Z9initTablePyy     --------------------------
	.section	.text._Z9initTablePyy,"ax",@progbits
	.align	128
        .global         _Z9initTablePyy
        .type           _Z9initTablePyy,@function
        .size           _Z9initTablePyy,(.L_x_12 - _Z9initTablePyy)
        .other          _Z9initTablePyy,@"STO_CUDA_ENTRY STV_DEFAULT"
_Z9initTablePyy:
.text._Z9initTablePyy:
[----:B------:R-:W-:Y:S01]  /*0000*/  LDC R1, c[0x0][0x37c] ;  /* 0x0000df00ff017b82 */ /* 0x000fe20000000800 */
[----:B------:R-:W0:Y:S07]  /*0010*/  S2R R3, SR_TID.X ;  /* 0x0000000000037919 */ /* 0x000e2e0000002100 */
[----:B------:R-:W0:Y:S01]  /*0020*/  S2UR UR4, SR_CTAID.X ;  /* 0x00000000000479c3 */ /* 0x000e220000002500 */
[----:B------:R-:W1:Y:S07]  /*0030*/  LDCU.64 UR6, c[0x0][0x388] ;  /* 0x00007100ff0677ac */ /* 0x000e6e0008000a00 */
[----:B------:R-:W0:Y:S02]  /*0040*/  LDC R2, c[0x0][0x360] ;  /* 0x0000d800ff027b82 */ /* 0x000e240000000800 */
[----:B0-----:R-:W-:-:S05]  /*0050*/  IMAD R2, R2, UR4, R3 ;  /* 0x0000000402027c24 */ /* 0x001fca000f8e0203 */
[----:B-1----:R-:W-:Y:S02]  /*0060*/  ISETP.GE.U32.AND P0, PT, R2, UR6, PT ;  /* 0x0000000602007c0c */ /* 0x002fe4000bf06070 */
[----:B------:R-:W-:-:S04]  /*0070*/  SHF.R.S32.HI R3, RZ, 0x1f, R2 ;  /* 0x0000001fff037819 */ /* 0x000fc80000011402 */
[----:B------:R-:W-:-:S13]  /*0080*/  ISETP.GE.U32.AND.EX P0, PT, R3, UR7, PT, P0 ;  /* 0x0000000703007c0c */ /* 0x000fda000bf06100 */
[----:B------:R-:W-:Y:S05]  /*0090*/  @P0 EXIT ;  /* 0x000000000000094d */ /* 0x000fea0003800000 */
[----:B------:R-:W0:Y:S01]  /*00a0*/  LDCU.64 UR6, c[0x0][0x380] ;  /* 0x00007000ff0677ac */ /* 0x000e220008000a00 */
[----:B------:R-:W1:Y:S01]  /*00b0*/  LDCU.64 UR4, c[0x0][0x358] ;  /* 0x00006b00ff0477ac */ /* 0x000e620008000a00 */
[----:B0-----:R-:W-:-:S04]  /*00c0*/  LEA R4, P0, R2, UR6, 0x3 ;  /* 0x0000000602047c11 */ /* 0x001fc8000f8018ff */
[----:B------:R-:W-:-:S05]  /*00d0*/  LEA.HI.X R5, R2, UR7, R3, 0x3, P0 ;  /* 0x0000000702057c11 */ /* 0x000fca00080f1c03 */
[----:B-1----:R-:W-:Y:S01]  /*00e0*/  STG.E.64 desc[UR4][R4.64], R2 ;  /* 0x0000000204007986 */ /* 0x002fe2000c101b04 */
[----:B------:R-:W-:Y:S05]  /*00f0*/  EXIT ;  /* 0x000000000000794d */ /* 0x000fea0003800000 */
.L_x_10:
        /* <DEDUP_REMOVED lines=16> */
.L_x_12:


//--------------------- .nv.shared.reserved.0     --------------------------
	.section	.nv.shared.reserved.0,"aw",@nobits
	.weak		__nv_reservedSMEM_offset_0_alias
	.size		__nv_reservedSMEM_offset_0_alias, 0, 64
	.other		__nv_reservedSMEM_offset_0_alias,@"STO_CUDA_RESERVED_SHARED STV_DEFAULT"
__nv_reservedSMEM_offset_0_alias:
	.zero		0
	.zero		64


//--------------------- .nv.constant0._Z6updatePyy --------------------------
	.section	.nv.constant0._Z6updatePyy,"a",@progbits
	.sectionflags	@""
	.align	4
.nv.constant0._Z6updatePyy:
	.zero		912


//--------------------- .nv.constant0._Z9initTablePyy --------------------------
	.section	.nv.constant0._Z9initTablePyy,"a",@progbits
	.sectionflags	@""
	.align	4
.nv.constant0._Z9initTablePyy:
	.zero		912


//--------------------- SYMBOLS --------------------------

	.type		.nv.reservedSmem.offset0,@object
	.size		.nv.reservedSmem.offset0,0x4
